	.headerflags	@"EF_CUDA_TEXMODE_UNIFIED EF_CUDA_64BIT_ADDRESS EF_CUDA_ACCELERATORS EF_CUDA_SM90 EF_CUDA_VIRTUAL_SM(EF_CUDA_SM90)"
	.elftype	@"ET_EXEC"


//--------------------- .nv.info                  --------------------------
	.section	.nv.info,"",@"SHT_CUDA_INFO"
	.align	4


	//----- nvinfo : EIATTR_REGCOUNT
	.align		4
        /*0000*/ 	.byte	0x04, 0x2f
        /*0002*/ 	.short	(.L_1 - .L_0)
	.align		4
.L_0:
        /*0004*/ 	.word	index@(triton_poi_fused__to_copy_40)
        /*0008*/ 	.word	0x0000000a


	//----- nvinfo : EIATTR_MIN_STACK_SIZE
	.align		4
.L_1:
        /*000c*/ 	.byte	0x04, 0x12
        /*000e*/ 	.short	(.L_3 - .L_2)
	.align		4
.L_2:
        /*0010*/ 	.word	index@(triton_poi_fused__to_copy_40)
        /*0014*/ 	.word	0x00000000


	//----- nvinfo : EIATTR_FRAME_SIZE
	.align		4
.L_3:
        /*0018*/ 	.byte	0x04, 0x11
        /*001a*/ 	.short	(.L_5 - .L_4)
	.align		4
.L_4:
        /*001c*/ 	.word	index@(triton_poi_fused__to_copy_40)
        /*0020*/ 	.word	0x00000000


	//----- nvinfo : EIATTR_MIN_STACK_SIZE
	.align		4
.L_5:
        /*0024*/ 	.byte	0x04, 0x12
        /*0026*/ 	.short	(.L_7 - .L_6)
	.align		4
.L_6:
        /*0028*/ 	.word	index@(triton_poi_fused__to_copy_40)
        /*002c*/ 	.word	0x00000000
.L_7:


//--------------------- .nv.info.triton_poi_fused__to_copy_40 --------------------------
	.section	.nv.info.triton_poi_fused__to_copy_40,"",@"SHT_CUDA_INFO"
	.sectionflags	@""
	.align	4


	//----- nvinfo : EIATTR_CUDA_API_VERSION
	.align		4
        /*0000*/ 	.byte	0x04, 0x37
        /*0002*/ 	.short	(.L_9 - .L_8)
.L_8:
        /*0004*/ 	.word	0x0000007c


	//----- nvinfo : EIATTR_KPARAM_INFO
	.align		4
.L_9:
        /*0008*/ 	.byte	0x04, 0x17
        /*000a*/ 	.short	(.L_11 - .L_10)
.L_10:
        /*000c*/ 	.word	0x00000000
        /*0010*/ 	.short	0x0001
        /*0012*/ 	.short	0x0008
        /*0014*/ 	.byte	0x00, 0xf0, 0x11, 0x00


	//----- nvinfo : EIATTR_KPARAM_INFO
	.align		4
.L_11:
        /*0018*/ 	.byte	0x04, 0x17
        /*001a*/ 	.short	(.L_13 - .L_12)
.L_12:
        /*001c*/ 	.word	0x00000000
        /*0020*/ 	.short	0x0000
        /*0022*/ 	.short	0x0000
        /*0024*/ 	.byte	0x00, 0xf4, 0x21, 0x00


	//----- nvinfo : EIATTR_SPARSE_MMA_MASK
	.align		4
.L_13:
        /*0028*/ 	.byte	0x03, 0x50
        /*002a*/ 	.short	0x0000


	//----- nvinfo : EIATTR_MAXREG_COUNT
	.align		4
        /*002c*/ 	.byte	0x03, 0x1b
        /*002e*/ 	.short	0x00ff


	//----- nvinfo : EIATTR_EXIT_INSTR_OFFSETS
	.align		4
        /*0030*/ 	.byte	0x04, 0x1c
        /*0032*/ 	.short	(.L_15 - .L_14)


	//   ....[0]....
.L_14:
        /*0034*/ 	.word	0x000000f0


	//   ....[1]....
        /*0038*/ 	.word	0x00000120


	//----- nvinfo : EIATTR_REQNTID
	.align		4
.L_15:
        /*003c*/ 	.byte	0x04, 0x10
        /*003e*/ 	.short	(.L_17 - .L_16)
.L_16:
        /*0040*/ 	.word	0x00000020
        /*0044*/ 	.word	0x00000001
        /*0048*/ 	.word	0x00000001


	//----- nvinfo : EIATTR_CBANK_PARAM_SIZE
	.align		4
.L_17:
        /*004c*/ 	.byte	0x03, 0x19
        /*004e*/ 	.short	0x000c


	//----- nvinfo : EIATTR_PARAM_CBANK
	.align		4
        /*0050*/ 	.byte	0x04, 0x0a
        /*0052*/ 	.short	(.L_19 - .L_18)
	.align		4
.L_18:
        /*0054*/ 	.word	index@(.nv.constant0.triton_poi_fused__to_copy_40)
        /*0058*/ 	.short	0x0210
        /*005a*/ 	.short	0x000c


	//----- nvinfo : EIATTR_SW_WAR
	.align		4
.L_19:
        /*005c*/ 	.byte	0x04, 0x36
        /*005e*/ 	.short	(.L_21 - .L_20)
.L_20:
        /*0060*/ 	.word	0x00000008
.L_21:


//--------------------- .nv.callgraph             --------------------------
	.section	.nv.callgraph,"",@"SHT_CUDA_CALLGRAPH"
	.align	4
	.sectionentsize	8
	.align		4
        /*0000*/ 	.word	0x00000000
	.align		4
        /*0004*/ 	.word	0xffffffff
	.align		4
        /*0008*/ 	.word	0x00000000
	.align		4
        /*000c*/ 	.word	0xfffffffe
	.align		4
        /*0010*/ 	.word	0x00000000
	.align		4
        /*0014*/ 	.word	0xfffffffd
	.align		4
        /*0018*/ 	.word	0x00000000
	.align		4
        /*001c*/ 	.word	0xfffffffc


//--------------------- .text.triton_poi_fused__to_copy_40 --------------------------
	.section	.text.triton_poi_fused__to_copy_40,"ax",@progbits
	.align	128
        .global         triton_poi_fused__to_copy_40
        .type           triton_poi_fused__to_copy_40,@function
        .size           triton_poi_fused__to_copy_40,(.L_x_1 - triton_poi_fused__to_copy_40)
        .other          triton_poi_fused__to_copy_40,@"STO_CUDA_ENTRY STV_DEFAULT"
triton_poi_fused__to_copy_40:
.text.triton_poi_fused__to_copy_40:
[----:B------:R-:W0:Y:S02]  /*0000*/  LDC R1, c[0x0][0x28] ;  /* 0x00000a00ff017b82 */ /* 0x000e240000000800 */
[----:B------:R-:W1:Y:S01]  /*0010*/  S2R R0, SR_TID.X ;  /* 0x0000000000007919 */ /* 0x000e620000002100 */
[----:B------:R-:W-:Y:S01]  /*0020*/  IMAD.MOV.U32 R7, RZ, RZ, 0x3f000000 ;  /* 0x3f000000ff077424 */ /* 0x000fe200078e00ff */
[----:B------:R-:W2:Y:S01]  /*0030*/  LDC.64 R2, c[0x0][0x210] ;  /* 0x00008400ff027b82 */ /* 0x000ea20000000a00 */
[----:B------:R-:W3:Y:S01]  /*0040*/  S2R R5, SR_CTAID.X ;  /* 0x0000000000057919 */ /* 0x000ee20000002500 */
[----:B-1----:R-:W-:-:S05]  /*0050*/  LOP3.LUT R0, R0, 0x1f, RZ, 0xc0, !PT ;  /* 0x0000001f00007812 */ /* 0x002fca00078ec0ff */
[----:B---3--:R-:W-:-:S04]  /*0060*/  IMAD R5, R5, 0x20, R0 ;  /* 0x0000002005057824 */ /* 0x008fc800078e0200 */
[C---:B--2---:R-:W-:Y:S01]  /*0070*/  IMAD.WIDE R2, R5.reuse, 0x8, R2 ;  /* 0x0000000805027825 */ /* 0x044fe200078e0202 */
[----:B------:R-:W-:Y:S02]  /*0080*/  I2FP.F32.S32 R0, R5 ;  /* 0x0000000500007245 */ /* 0x000fe40000201400 */
[----:B------:R-:W-:-:S03]  /*0090*/  ISETP.GE.AND P0, PT, R5, 0x20, PT ;  /* 0x000000200500780c */ /* 0x000fc60003f06270 */
[----:B------:R-:W-:-:S04]  /*00a0*/  FADD R0, R0, 0.5 ;  /* 0x3f00000000007421 */ /* 0x000fc80000000000 */
[----:B------:R-:W-:-:S05]  /*00b0*/  FFMA R0, R0, R7, -0.5 ;  /* 0xbf00000000007423 */ /* 0x000fca0000000007 */
[----:B------:R-:W-:-:S04]  /*00c0*/  FMNMX R0, RZ, R0, !PT ;  /* 0x00000000ff007209 */ /* 0x000fc80007800000 */
[----:B------:R-:W1:Y:S02]  /*00d0*/  F2I.TRUNC.NTZ R4, R0 ;  /* 0x0000000000047305 */ /* 0x000e64000020f100 */
[----:B-1----:R-:W-:Y:S01]  /*00e0*/  SHF.R.S32.HI R5, RZ, 0x1f, R4 ;  /* 0x0000001fff057819 */ /* 0x002fe20000011404 */
[----:B------:R-:W-:Y:S06]  /*00f0*/  @P0 EXIT ;  /* 0x000000000000094d */ /* 0x000fec0003800000 */
[----:B------:R-:W-:Y:S02]  /*0100*/  ULDC.64 UR4, c[0x0][0x208] ;  /* 0x0000820000047ab9 */ /* 0x000fe40000000a00 */
[----:B------:R-:W-:Y:S01]  /*0110*/  STG.E.64 desc[UR4][R2.64], R4 ;  /* 0x0000000402007986 */ /* 0x000fe2000c101b04 */
[----:B------:R-:W-:Y:S05]  /*0120*/  EXIT ;  /* 0x000000000000794d */ /* 0x000fea0003800000 */
.L_x_0:
[----:B------:R-:W-:-:S00]  /*0130*/  BRA `(.L_x_0) ;  /* 0xfffffffc00fc7947 */ /* 0x000fc0000383ffff */
[----:B------:R-:W-:-:S00]  /*0140*/  NOP ;  /* 0x0000000000007918 */ /* 0x000fc00000000000 */
        /* <DEDUP_REMOVED lines=11> */
.L_x_1:


//--------------------- .nv.constant0.triton_poi_fused__to_copy_40 --------------------------
	.section	.nv.constant0.triton_poi_fused__to_copy_40,"a",@progbits
	.sectionflags	@""
	.align	4
.nv.constant0.triton_poi_fused__to_copy_40:
	.zero		540
